//
// Generated by NVIDIA NVVM Compiler
//
// Compiler Build ID: CL-36424714
// Cuda compilation tools, release 13.0, V13.0.88
// Based on NVVM 20.0.0
//

.version 9.0
.target sm_100
.address_size 64

	// .globl	_Z9my_kernelPx
.extern .func  (.param .b32 func_retval0) vprintf
(
	.param .b64 vprintf_param_0,
	.param .b64 vprintf_param_1
)
;
.global .align 1 .b8 $str[19] = {83, 116, 97, 114, 116, 32, 67, 108, 111, 99, 107, 32, 58, 32, 37, 108, 100, 10};

.visible .entry _Z9my_kernelPx(
	.param .u64 .ptr .align 1 _Z9my_kernelPx_param_0
)
{
	.local .align 8 .b8 	__local_depot0[8];
	.reg .b64 	%SP;
	.reg .b64 	%SPL;
	.reg .b32 	%r<3>;
	.reg .b64 	%rd<10>;

	mov.u64 	%SPL, __local_depot0;
	cvta.local.u64 	%SP, %SPL;
	ld.param.u64 	%rd3, [_Z9my_kernelPx_param_0];
	cvta.to.global.u64 	%rd4, %rd3;
	add.u64 	%rd5, %SP, 0;
	add.u64 	%rd6, %SPL, 0;
	// begin inline asm
	mov.u64 	%rd1, %clock64;
	// end inline asm
	st.local.u64 	[%rd6], %rd1;
	mov.u64 	%rd7, $str;
	cvta.global.u64 	%rd8, %rd7;
	{ // callseq 0, 0
	.param .b64 param0;
	st.param.b64 	[param0], %rd8;
	.param .b64 param1;
	st.param.b64 	[param1], %rd5;
	.param .b32 retval0;
	call.uni (retval0), 
	vprintf, 
	(
	param0, 
	param1
	);
	ld.param.b32 	%r1, [retval0];
	} // callseq 0
	// begin inline asm
	mov.u64 	%rd2, %clock64;
	// end inline asm
	sub.s64 	%rd9, %rd2, %rd1;
	st.global.u64 	[%rd4], %rd9;
	ret;

}


// ===== COMPILED SASS (sm_100) =====

	.target	sm_100

	.elftype	@"ET_EXEC"


//--------------------- .note.nv.tkinfo           --------------------------
	.section	.note.nv.tkinfo,"",@"SHT_NOTE"
	.sectionflags	@"SHF_NOTE_NV_TKINFO"
	.tkinfo
        /*0018*/ 	.word	0x00000002
        /*0030*/ 	.string	""
        /*0030*/ 	.string	"ptxas"
        /*0030*/ 	.string	"Cuda compilation tools, release 13.0, V13.0.88"
        /*0030*/ 	.string	"Build cuda_13.0.r13.0/compiler.36424714_0"
        /*0030*/ 	.string	"-arch sm_100 -m 64 "



//--------------------- .note.nv.cuinfo           --------------------------
	.section	.note.nv.cuinfo,"",@"SHT_NOTE"
	.sectionflags	@"SHF_NOTE_NV_CUINFO"
        /*0018*/ 	.short	0x0002
        /*001a*/ 	.short	0x0064
        /*001c*/ 	.short	0x0082
	.zero		2


//--------------------- .nv.info                  --------------------------
	.section	.nv.info,"",@"SHT_CUDA_INFO"
	.align	4


	//----- nvinfo : EIATTR_REGCOUNT
	.align		4
        /*0000*/ 	.byte	0x04, 0x2f
        /*0002*/ 	.short	(.L_2 - .L_1)
	.align		4
.L_1:
        /*0004*/ 	.word	index@(_Z9my_kernelPx)
        /*0008*/ 	.word	0x00000018


	//----- nvinfo : EIATTR_FRAME_SIZE
	.align		4
.L_2:
        /*000c*/ 	.byte	0x04, 0x11
        /*000e*/ 	.short	(.L_4 - .L_3)
	.align		4
.L_3:
        /*0010*/ 	.word	index@(_Z9my_kernelPx)
        /*0014*/ 	.word	0x00000008


	//----- nvinfo : EIATTR_MIN_STACK_SIZE
	.align		4
.L_4:
        /*0018*/ 	.byte	0x04, 0x12
        /*001a*/ 	.short	(.L_6 - .L_5)
	.align		4
.L_5:
        /*001c*/ 	.word	index@(_Z9my_kernelPx)
        /*0020*/ 	.word	0x00000008
.L_6:


//--------------------- .nv.compat                --------------------------
	.section	.nv.compat,"",@"SHT_CUDA_COMPAT_INFO"
	.align	4
        /*0000*/ 	.byte	0x02, 0x09, 0x00, 0x00, 0x02, 0x02, 0x01, 0x00, 0x02, 0x05, 0x05, 0x00, 0x03, 0x07, 0x01, 0x01
        /*0010*/ 	.byte	0x02, 0x03, 0x00, 0x00, 0x02, 0x06, 0x01, 0x00, 0x04, 0x0b, 0x08, 0x00, 0x09, 0x00, 0x00, 0x00
        /*0020*/ 	.byte	0x00, 0x00, 0x00, 0x00


//--------------------- .nv.info._Z9my_kernelPx   --------------------------
	.section	.nv.info._Z9my_kernelPx,"",@"SHT_CUDA_INFO"
	.sectionflags	@""
	.align	4


	//----- nvinfo : EIATTR_CUDA_API_VERSION
	.align		4
        /*0000*/ 	.byte	0x04, 0x37
        /*0002*/ 	.short	(.L_8 - .L_7)
.L_7:
        /*0004*/ 	.word	0x00000082


	//----- nvinfo : EIATTR_KPARAM_INFO
	.align		4
.L_8:
        /*0008*/ 	.byte	0x04, 0x17
        /*000a*/ 	.short	(.L_10 - .L_9)
.L_9:
        /*000c*/ 	.word	0x00000000
        /*0010*/ 	.short	0x0000
        /*0012*/ 	.short	0x0000
        /*0014*/ 	.byte	0x00, 0xf5, 0x21, 0x00


	//----- nvinfo : EIATTR_SPARSE_MMA_MASK
	.align		4
.L_10:
        /*0018*/ 	.byte	0x03, 0x50
        /*001a*/ 	.short	0x0000


	//----- nvinfo : EIATTR_MAXREG_COUNT
	.align		4
        /*001c*/ 	.byte	0x03, 0x1b
        /*001e*/ 	.short	0x00ff


	//----- nvinfo : EIATTR_EXTERNS
	.align		4
        /*0020*/ 	.byte	0x04, 0x0f
        /*0022*/ 	.short	(.L_12 - .L_11)


	//   ....[0]....
	.align		4
.L_11:
        /*0024*/ 	.word	index@(vprintf)


	//----- nvinfo : EIATTR_MERCURY_ISA_VERSION
	.align		4
.L_12:
        /*0028*/ 	.byte	0x03, 0x5f
        /*002a*/ 	.short	0x0101


	//----- nvinfo : EIATTR_VRC_CTA_INIT_COUNT
	.align		4
        /*002c*/ 	.byte	0x02, 0x4a
	.zero		1
	.zero		1


	//----- nvinfo : EIATTR_SYSCALL_OFFSETS
	.align		4
        /*0030*/ 	.byte	0x04, 0x46
        /*0032*/ 	.short	(.L_14 - .L_13)


	//   ....[0]....
.L_13:
        /*0034*/ 	.word	0x000000f0


	//----- nvinfo : EIATTR_EXIT_INSTR_OFFSETS
	.align		4
.L_14:
        /*0038*/ 	.byte	0x04, 0x1c
        /*003a*/ 	.short	(.L_16 - .L_15)


	//   ....[0]....
.L_15:
        /*003c*/ 	.word	0x00000150


	//----- nvinfo : EIATTR_CBANK_PARAM_SIZE
	.align		4
.L_16:
        /*0040*/ 	.byte	0x03, 0x19
        /*0042*/ 	.short	0x0008


	//----- nvinfo : EIATTR_PARAM_CBANK
	.align		4
        /*0044*/ 	.byte	0x04, 0x0a
        /*0046*/ 	.short	(.L_18 - .L_17)
	.align		4
.L_17:
        /*0048*/ 	.word	index@(.nv.constant0._Z9my_kernelPx)
        /*004c*/ 	.short	0x0380
        /*004e*/ 	.short	0x0008


	//----- nvinfo : EIATTR_SW_WAR
	.align		4
.L_18:
        /*0050*/ 	.byte	0x04, 0x36
        /*0052*/ 	.short	(.L_20 - .L_19)
.L_19:
        /*0054*/ 	.word	0x00000008
.L_20:


//--------------------- .nv.callgraph             --------------------------
	.section	.nv.callgraph,"",@"SHT_CUDA_CALLGRAPH"
	.align	4
	.sectionentsize	8
	.align		4
        /*0000*/ 	.word	0x00000000
	.align		4
        /*0004*/ 	.word	0xffffffff
	.align		4
        /*0008*/ 	.word	index@(_Z9my_kernelPx)
	.align		4
        /*000c*/ 	.word	index@(vprintf)
	.align		4
        /*0010*/ 	.word	0x00000000
	.align		4
        /*0014*/ 	.word	0xfffffffe
	.align		4
        /*0018*/ 	.word	0x00000000
	.align		4
        /*001c*/ 	.word	0xfffffffd
	.align		4
        /*0020*/ 	.word	0x00000000
	.align		4
        /*0024*/ 	.word	0xfffffffc


//--------------------- .nv.constant4             --------------------------
	.section	.nv.constant4,"a",@progbits
	.align	8
	.align		8
.nv.constant4:
        /*0000*/ 	.dword	vprintf
	.align		8
        /*0008*/ 	.dword	$str


//--------------------- .text._Z9my_kernelPx      --------------------------
	.section	.text._Z9my_kernelPx,"ax",@progbits
	.align	128
        .global         _Z9my_kernelPx
        .type           _Z9my_kernelPx,@function
        .size           _Z9my_kernelPx,(.L_x_2 - _Z9my_kernelPx)
        .other          _Z9my_kernelPx,@"STO_CUDA_ENTRY STV_DEFAULT"
_Z9my_kernelPx:
.text._Z9my_kernelPx:
[----:B------:R-:W0:Y:S01]  /*0000*/  LDC R1, c[0x0][0x37c] ;  /* 0x0000df00ff017b82 */ /* 0x000e220000000800 */
[----:B------:R-:W1:Y:S01]  /*0010*/  LDCU UR4, c[0x0][0x2f8] ;  /* 0x00005f00ff0477ac */ /* 0x000e620008000800 */
[----:B0-----:R-:W-:Y:S01]  /*0020*/  VIADD R1, R1, 0xfffffff8 ;  /* 0xfffffff801017836 */ /* 0x001fe20000000000 */
[----:B------:R-:W0:Y:S01]  /*0030*/  LDCU UR5, c[0x0][0x2fc] ;  /* 0x00005f80ff0577ac */ /* 0x000e220008000800 */
[----:B------:R-:W2:Y:S03]  /*0040*/  LDCU.64 UR36, c[0x0][0x358] ;  /* 0x00006b00ff2477ac */ /* 0x000ea60008000a00 */
[----:B-1----:R-:W-:-:S05]  /*0050*/  IADD3 R6, P0, PT, R1, UR4, RZ ;  /* 0x0000000401067c10 */ /* 0x002fca000ff1e0ff */
[----:B0-----:R-:W-:Y:S01]  /*0060*/  IMAD.X R7, RZ, RZ, UR5, P0 ;  /* 0x00000005ff077e24 */ /* 0x001fe200080e06ff */
[----:B------:R-:W-:Y:S02]  /*0070*/  CS2R R16, SR_CLOCKLO ;  /* 0x0000000000107805 */ /* 0x000fe40000015000 */
[----:B------:R-:W-:-:S03]  /*0080*/  MOV R0, 0x0 ;  /* 0x0000000000007802 */ /* 0x000fc60000000f00 */
[----:B------:R0:W-:Y:S01]  /*0090*/  STL.64 [R1], R16 ;  /* 0x0000001001007387 */ /* 0x0001e20000100a00 */
[----:B------:R-:W1:Y:S01]  /*00a0*/  LDCU.64 UR4, c[0x4][0x8] ;  /* 0x01000100ff0477ac */ /* 0x000e620008000a00 */
[----:B------:R0:W3:Y:S01]  /*00b0*/  LDC.64 R2, c[0x4][R0] ;  /* 0x0100000000027b82 */ /* 0x0000e20000000a00 */
[----:B-1----:R-:W-:Y:S02]  /*00c0*/  IMAD.U32 R4, RZ, RZ, UR4 ;  /* 0x00000004ff047e24 */ /* 0x002fe4000f8e00ff */
[----:B0-2---:R-:W-:-:S07]  /*00d0*/  IMAD.U32 R5, RZ, RZ, UR5 ;  /* 0x00000005ff057e24 */ /* 0x005fce000f8e00ff */
[----:B------:R-:W-:-:S07]  /*00e0*/  LEPC R20, `(.L_x_0) ;  /* 0x000000001014794e */ /* 0x000fce0000000000 */
[----:B---3--:R-:W-:Y:S05]  /*00f0*/  CALL.ABS.NOINC R2 ;  /* 0x0000000002007343 */ /* 0x008fea0003c00000 */
.L_x_0:
[----:B------:R-:W-:Y:S01]  /*0100*/  CS2R R4, SR_CLOCKLO ;  /* 0x0000000000047805 */ /* 0x000fe20000015000 */
[----:B------:R-:W0:Y:S05]  /*0110*/  LDC.64 R2, c[0x0][0x380] ;  /* 0x0000e000ff027b82 */ /* 0x000e2a0000000a00 */
[----:B------:R-:W-:-:S05]  /*0120*/  IADD3 R4, P0, PT, -R16, R4, RZ ;  /* 0x0000000410047210 */ /* 0x000fca0007f1e1ff */
[----:B------:R-:W-:-:S05]  /*0130*/  IMAD.X R5, R5, 0x1, ~R17, P0 ;  /* 0x0000000105057824 */ /* 0x000fca00000e0e11 */
[----:B0-----:R-:W-:Y:S01]  /*0140*/  STG.E.64 desc[UR36][R2.64], R4 ;  /* 0x0000000402007986 */ /* 0x001fe2000c101b24 */
[----:B------:R-:W-:Y:S05]  /*0150*/  EXIT ;  /* 0x000000000000794d */ /* 0x000fea0003800000 */
.L_x_1:
[----:B------:R-:W-:-:S00]  /*0160*/  BRA `(.L_x_1) ;  /* 0xfffffffc00fc7947 */ /* 0x000fc0000383ffff */
[----:B------:R-:W-:-:S00]  /*0170*/  NOP ;  /* 0x0000000000007918 */ /* 0x000fc00000000000 */
        /* <DEDUP_REMOVED lines=8> */
.L_x_2:


//--------------------- .nv.global.init           --------------------------
	.section	.nv.global.init,"aw",@progbits
.nv.global.init:
	.type		$str,@object
	.size		$str,(.L_0 - $str)
$str:
        /*0000*/ 	.byte	0x53, 0x74, 0x61, 0x72, 0x74, 0x20, 0x43, 0x6c, 0x6f, 0x63, 0x6b, 0x20, 0x3a, 0x20, 0x25, 0x6c
        /*0010*/ 	.byte	0x64, 0x0a, 0x00
.L_0:


//--------------------- .nv.shared.reserved.0     --------------------------
	.section	.nv.shared.reserved.0,"aw",@nobits
	.weak		__nv_reservedSMEM_offset_0_alias
	.size		__nv_reservedSMEM_offset_0_alias, 0, 64
	.other		__nv_reservedSMEM_offset_0_alias,@"STO_CUDA_RESERVED_SHARED STV_DEFAULT"
__nv_reservedSMEM_offset_0_alias:
	.zero		0
	.zero		64


//--------------------- .nv.constant0._Z9my_kernelPx --------------------------
	.section	.nv.constant0._Z9my_kernelPx,"a",@progbits
	.sectionflags	@""
	.align	4
.nv.constant0._Z9my_kernelPx:
	.zero		904


//--------------------- SYMBOLS --------------------------

	.type		.nv.reservedSmem.offset0,@object
	.size		.nv.reservedSmem.offset0,0x4
	.type		vprintf,@function
